//
// Generated by NVIDIA NVVM Compiler
//
// Compiler Build ID: CL-36424714
// Cuda compilation tools, release 13.0, V13.0.88
// Based on NVVM 20.0.0
//

.version 9.0
.target sm_100
.address_size 64

	// .globl	_Z4playPiS_

.visible .entry _Z4playPiS_(
	.param .u64 .ptr .align 1 _Z4playPiS__param_0,
	.param .u64 .ptr .align 1 _Z4playPiS__param_1
)
{
	.reg .pred 	%p<31>;
	.reg .b32 	%r<67>;
	.reg .b64 	%rd<26>;

	ld.param.u64 	%rd5, [_Z4playPiS__param_0];
	ld.param.u64 	%rd4, [_Z4playPiS__param_1];
	cvta.to.global.u64 	%rd1, %rd5;
	mov.u32 	%r1, %ctaid.x;
	mov.u32 	%r2, %tid.x;
	mov.u32 	%r3, %ntid.x;
	mul.lo.s32 	%r4, %r1, %r3;
	add.s32 	%r5, %r4, %r2;
	setp.gt.u32 	%p1, %r5, 255;
	@%p1 bra 	$L__BB0_19;
	setp.eq.s32 	%p2, %r1, 0;
	setp.eq.s32 	%p3, %r2, 0;
	or.pred  	%p4, %p2, %p3;
	@%p4 bra 	$L__BB0_3;
	sub.s32 	%r29, %r4, %r3;
	add.s32 	%r30, %r2, %r29;
	add.s32 	%r31, %r30, -1;
	mul.wide.u32 	%rd6, %r31, 4;
	add.s64 	%rd7, %rd1, %rd6;
	ld.global.u32 	%r32, [%rd7];
	setp.ne.s32 	%p6, %r32, 0;
	selp.u32 	%r60, 1, 0, %p6;
	bra.uni 	$L__BB0_4;
$L__BB0_3:
	setp.eq.s32 	%p5, %r1, 0;
	mov.b32 	%r60, 0;
	@%p5 bra 	$L__BB0_5;
$L__BB0_4:
	sub.s32 	%r33, %r4, %r3;
	add.s32 	%r34, %r33, %r2;
	mul.wide.u32 	%rd8, %r34, 4;
	add.s64 	%rd9, %rd1, %rd8;
	ld.global.u32 	%r35, [%rd9];
	setp.ne.s32 	%p7, %r35, 0;
	selp.u32 	%r36, 1, 0, %p7;
	add.s32 	%r60, %r60, %r36;
$L__BB0_5:
	setp.eq.s32 	%p8, %r1, 0;
	setp.eq.s32 	%p9, %r2, 63;
	mov.b32 	%r61, 0;
	or.pred  	%p10, %p8, %p9;
	@%p10 bra 	$L__BB0_7;
	sub.s32 	%r38, %r4, %r3;
	cvt.u64.u32 	%rd10, %r38;
	cvt.u64.u32 	%rd11, %r2;
	add.s64 	%rd12, %rd11, %rd10;
	shl.b64 	%rd13, %rd12, 2;
	add.s64 	%rd14, %rd1, %rd13;
	ld.global.u32 	%r39, [%rd14+4];
	setp.ne.s32 	%p11, %r39, 0;
	selp.u32 	%r61, 1, 0, %p11;
$L__BB0_7:
	add.s32 	%r12, %r61, %r60;
	setp.eq.s32 	%p12, %r2, 0;
	mov.b32 	%r62, 0;
	@%p12 bra 	$L__BB0_9;
	add.s32 	%r41, %r5, -1;
	mul.wide.u32 	%rd15, %r41, 4;
	add.s64 	%rd16, %rd1, %rd15;
	ld.global.u32 	%r42, [%rd16];
	setp.ne.s32 	%p13, %r42, 0;
	selp.u32 	%r62, 1, 0, %p13;
$L__BB0_9:
	add.s32 	%r15, %r12, %r62;
	setp.eq.s32 	%p14, %r2, 63;
	mul.wide.u32 	%rd17, %r5, 4;
	add.s64 	%rd2, %rd1, %rd17;
	mov.b32 	%r63, 0;
	@%p14 bra 	$L__BB0_11;
	ld.global.u32 	%r44, [%rd2+4];
	setp.ne.s32 	%p15, %r44, 0;
	selp.u32 	%r63, 1, 0, %p15;
$L__BB0_11:
	setp.eq.s32 	%p16, %r2, 0;
	add.s32 	%r18, %r15, %r63;
	setp.eq.s32 	%p17, %r1, 3;
	mov.b32 	%r64, 0;
	or.pred  	%p18, %p17, %p16;
	@%p18 bra 	$L__BB0_13;
	add.s32 	%r46, %r4, %r3;
	add.s32 	%r47, %r2, %r46;
	add.s32 	%r48, %r47, -1;
	mul.wide.u32 	%rd18, %r48, 4;
	add.s64 	%rd19, %rd1, %rd18;
	ld.global.u32 	%r49, [%rd19];
	setp.ne.s32 	%p19, %r49, 0;
	selp.u32 	%r64, 1, 0, %p19;
$L__BB0_13:
	setp.eq.s32 	%p20, %r1, 3;
	setp.eq.s32 	%p21, %r2, 63;
	add.s32 	%r65, %r18, %r64;
	mov.b32 	%r66, 0;
	or.pred  	%p22, %p20, %p21;
	@%p22 bra 	$L__BB0_15;
	mul.wide.s32 	%rd20, %r3, 4;
	add.s64 	%rd21, %rd2, %rd20;
	ld.global.u32 	%r51, [%rd21];
	setp.ne.s32 	%p23, %r51, 0;
	selp.u32 	%r52, 1, 0, %p23;
	add.s32 	%r65, %r65, %r52;
	add.s32 	%r53, %r5, %r3;
	mul.wide.u32 	%rd22, %r53, 4;
	add.s64 	%rd23, %rd1, %rd22;
	ld.global.u32 	%r54, [%rd23+4];
	setp.ne.s32 	%p24, %r54, 0;
	selp.u32 	%r66, 1, 0, %p24;
$L__BB0_15:
	add.s32 	%r55, %r66, %r65;
	ld.global.u32 	%r27, [%rd2];
	cvta.to.global.u64 	%rd24, %rd4;
	add.s64 	%rd3, %rd24, %rd17;
	st.global.u32 	[%rd3], %r27;
	setp.eq.s32 	%p25, %r27, 0;
	add.s32 	%r56, %r55, -4;
	setp.gt.u32 	%p26, %r56, -3;
	or.pred  	%p27, %p25, %p26;
	@%p27 bra 	$L__BB0_17;
	mov.b32 	%r58, 0;
	st.global.u32 	[%rd3], %r58;
	bra.uni 	$L__BB0_19;
$L__BB0_17:
	setp.ne.s32 	%p28, %r27, 0;
	setp.ne.s32 	%p29, %r55, 3;
	or.pred  	%p30, %p28, %p29;
	@%p30 bra 	$L__BB0_19;
	mov.b32 	%r57, 1;
	st.global.u32 	[%rd3], %r57;
$L__BB0_19:
	ret;

}


// ===== COMPILED SASS (sm_100) =====

	.target	sm_100

	.elftype	@"ET_EXEC"


//--------------------- .note.nv.tkinfo           --------------------------
	.section	.note.nv.tkinfo,"",@"SHT_NOTE"
	.sectionflags	@"SHF_NOTE_NV_TKINFO"
	.tkinfo
        /*0018*/ 	.word	0x00000002
        /*0030*/ 	.string	""
        /*0030*/ 	.string	"ptxas"
        /*0030*/ 	.string	"Cuda compilation tools, release 13.0, V13.0.88"
        /*0030*/ 	.string	"Build cuda_13.0.r13.0/compiler.36424714_0"
        /*0030*/ 	.string	"-arch sm_100 -m 64 "



//--------------------- .note.nv.cuinfo           --------------------------
	.section	.note.nv.cuinfo,"",@"SHT_NOTE"
	.sectionflags	@"SHF_NOTE_NV_CUINFO"
        /*0018*/ 	.short	0x0002
        /*001a*/ 	.short	0x0064
        /*001c*/ 	.short	0x0082
	.zero		2


//--------------------- .nv.info                  --------------------------
	.section	.nv.info,"",@"SHT_CUDA_INFO"
	.align	4


	//----- nvinfo : EIATTR_REGCOUNT
	.align		4
        /*0000*/ 	.byte	0x04, 0x2f
        /*0002*/ 	.short	(.L_1 - .L_0)
	.align		4
.L_0:
        /*0004*/ 	.word	index@(_Z4playPiS_)
        /*0008*/ 	.word	0x00000013


	//----- nvinfo : EIATTR_FRAME_SIZE
	.align		4
.L_1:
        /*000c*/ 	.byte	0x04, 0x11
        /*000e*/ 	.short	(.L_3 - .L_2)
	.align		4
.L_2:
        /*0010*/ 	.word	index@(_Z4playPiS_)
        /*0014*/ 	.word	0x00000000


	//----- nvinfo : EIATTR_MIN_STACK_SIZE
	.align		4
.L_3:
        /*0018*/ 	.byte	0x04, 0x12
        /*001a*/ 	.short	(.L_5 - .L_4)
	.align		4
.L_4:
        /*001c*/ 	.word	index@(_Z4playPiS_)
        /*0020*/ 	.word	0x00000000
.L_5:


//--------------------- .nv.compat                --------------------------
	.section	.nv.compat,"",@"SHT_CUDA_COMPAT_INFO"
	.align	4
        /*0000*/ 	.byte	0x02, 0x09, 0x00, 0x00, 0x02, 0x02, 0x01, 0x00, 0x02, 0x05, 0x05, 0x00, 0x03, 0x07, 0x01, 0x01
        /*0010*/ 	.byte	0x02, 0x03, 0x00, 0x00, 0x02, 0x06, 0x01, 0x00, 0x04, 0x0b, 0x08, 0x00, 0x09, 0x00, 0x00, 0x00
        /*0020*/ 	.byte	0x00, 0x00, 0x00, 0x00


//--------------------- .nv.info._Z4playPiS_      --------------------------
	.section	.nv.info._Z4playPiS_,"",@"SHT_CUDA_INFO"
	.sectionflags	@""
	.align	4


	//----- nvinfo : EIATTR_CUDA_API_VERSION
	.align		4
        /*0000*/ 	.byte	0x04, 0x37
        /*0002*/ 	.short	(.L_7 - .L_6)
.L_6:
        /*0004*/ 	.word	0x00000082


	//----- nvinfo : EIATTR_KPARAM_INFO
	.align		4
.L_7:
        /*0008*/ 	.byte	0x04, 0x17
        /*000a*/ 	.short	(.L_9 - .L_8)
.L_8:
        /*000c*/ 	.word	0x00000000
        /*0010*/ 	.short	0x0001
        /*0012*/ 	.short	0x0008
        /*0014*/ 	.byte	0x00, 0xf5, 0x21, 0x00


	//----- nvinfo : EIATTR_KPARAM_INFO
	.align		4
.L_9:
        /*0018*/ 	.byte	0x04, 0x17
        /*001a*/ 	.short	(.L_11 - .L_10)
.L_10:
        /*001c*/ 	.word	0x00000000
        /*0020*/ 	.short	0x0000
        /*0022*/ 	.short	0x0000
        /*0024*/ 	.byte	0x00, 0xf5, 0x21, 0x00


	//----- nvinfo : EIATTR_SPARSE_MMA_MASK
	.align		4
.L_11:
        /*0028*/ 	.byte	0x03, 0x50
        /*002a*/ 	.short	0x0000


	//----- nvinfo : EIATTR_MAXREG_COUNT
	.align		4
        /*002c*/ 	.byte	0x03, 0x1b
        /*002e*/ 	.short	0x00ff


	//----- nvinfo : EIATTR_MERCURY_ISA_VERSION
	.align		4
        /*0030*/ 	.byte	0x03, 0x5f
        /*0032*/ 	.short	0x0101


	//----- nvinfo : EIATTR_VRC_CTA_INIT_COUNT
	.align		4
        /*0034*/ 	.byte	0x02, 0x4a
	.zero		1
	.zero		1


	//----- nvinfo : EIATTR_EXIT_INSTR_OFFSETS
	.align		4
        /*0038*/ 	.byte	0x04, 0x1c
        /*003a*/ 	.short	(.L_13 - .L_12)


	//   ....[0]....
.L_12:
        /*003c*/ 	.word	0x00000070


	//   ....[1]....
        /*0040*/ 	.word	0x00000590


	//   ....[2]....
        /*0044*/ 	.word	0x000005c0


	//   ....[3]....
        /*0048*/ 	.word	0x000005f0


	//----- nvinfo : EIATTR_CRS_STACK_SIZE
	.align		4
.L_13:
        /*004c*/ 	.byte	0x04, 0x1e
        /*004e*/ 	.short	(.L_15 - .L_14)
.L_14:
        /*0050*/ 	.word	0x00000000


	//----- nvinfo : EIATTR_CBANK_PARAM_SIZE
	.align		4
.L_15:
        /*0054*/ 	.byte	0x03, 0x19
        /*0056*/ 	.short	0x0010


	//----- nvinfo : EIATTR_PARAM_CBANK
	.align		4
        /*0058*/ 	.byte	0x04, 0x0a
        /*005a*/ 	.short	(.L_17 - .L_16)
	.align		4
.L_16:
        /*005c*/ 	.word	index@(.nv.constant0._Z4playPiS_)
        /*0060*/ 	.short	0x0380
        /*0062*/ 	.short	0x0010


	//----- nvinfo : EIATTR_SW_WAR
	.align		4
.L_17:
        /*0064*/ 	.byte	0x04, 0x36
        /*0066*/ 	.short	(.L_19 - .L_18)
.L_18:
        /*0068*/ 	.word	0x00000008
.L_19:


//--------------------- .nv.callgraph             --------------------------
	.section	.nv.callgraph,"",@"SHT_CUDA_CALLGRAPH"
	.align	4
	.sectionentsize	8
	.align		4
        /*0000*/ 	.word	0x00000000
	.align		4
        /*0004*/ 	.word	0xffffffff
	.align		4
        /*0008*/ 	.word	0x00000000
	.align		4
        /*000c*/ 	.word	0xfffffffe
	.align		4
        /*0010*/ 	.word	0x00000000
	.align		4
        /*0014*/ 	.word	0xfffffffd
	.align		4
        /*0018*/ 	.word	0x00000000
	.align		4
        /*001c*/ 	.word	0xfffffffc


//--------------------- .text._Z4playPiS_         --------------------------
	.section	.text._Z4playPiS_,"ax",@progbits
	.align	128
        .global         _Z4playPiS_
        .type           _Z4playPiS_,@function
        .size           _Z4playPiS_,(.L_x_5 - _Z4playPiS_)
        .other          _Z4playPiS_,@"STO_CUDA_ENTRY STV_DEFAULT"
_Z4playPiS_:
.text._Z4playPiS_:
[----:B------:R-:W-:Y:S01]  /*0000*/  LDC R1, c[0x0][0x37c] ;  /* 0x0000df00ff017b82 */ /* 0x000fe20000000800 */
[----:B------:R-:W0:Y:S07]  /*0010*/  S2R R6, SR_CTAID.X ;  /* 0x0000000000067919 */ /* 0x000e2e0000002500 */
[----:B------:R-:W0:Y:S01]  /*0020*/  LDC R3, c[0x0][0x360] ;  /* 0x0000d800ff037b82 */ /* 0x000e220000000800 */
[----:B------:R-:W1:Y:S01]  /*0030*/  S2R R12, SR_TID.X ;  /* 0x00000000000c7919 */ /* 0x000e620000002100 */
[----:B0-----:R-:W-:-:S04]  /*0040*/  IMAD R10, R6, R3, RZ ;  /* 0x00000003060a7224 */ /* 0x001fc800078e02ff */
[----:B-1----:R-:W-:-:S05]  /*0050*/  IMAD.IADD R0, R10, 0x1, R12 ;  /* 0x000000010a007824 */ /* 0x002fca00078e020c */
[----:B------:R-:W-:-:S13]  /*0060*/  ISETP.GT.U32.AND P0, PT, R0, 0xff, PT ;  /* 0x000000ff0000780c */ /* 0x000fda0003f04070 */
[----:B------:R-:W-:Y:S05]  /*0070*/  @P0 EXIT ;  /* 0x000000000000094d */ /* 0x000fea0003800000 */
[----:B------:R-:W-:Y:S01]  /*0080*/  ISETP.NE.AND P0, PT, R12, RZ, PT ;  /* 0x000000ff0c00720c */ /* 0x000fe20003f05270 */
[----:B------:R-:W0:Y:S01]  /*0090*/  LDCU.64 UR4, c[0x0][0x358] ;  /* 0x00006b00ff0477ac */ /* 0x000e220008000a00 */
[----:B------:R-:W-:Y:S02]  /*00a0*/  BSSY.RECONVERGENT B0, `(.L_x_0) ;  /* 0x0000016000007945 */ /* 0x000fe40003800200 */
[----:B------:R-:W-:-:S13]  /*00b0*/  ISETP.EQ.OR P1, PT, R6, RZ, !P0 ;  /* 0x000000ff0600720c */ /* 0x000fda0004722670 */
[----:B------:R-:W-:Y:S05]  /*00c0*/  @P1 BRA `(.L_x_1) ;  /* 0x0000000000201947 */ /* 0x000fea0003800000 */
[----:B------:R-:W1:Y:S01]  /*00d0*/  LDC.64 R4, c[0x0][0x380] ;  /* 0x0000e000ff047b82 */ /* 0x000e620000000a00 */
[----:B------:R-:W-:-:S05]  /*00e0*/  IADD3 R2, PT, PT, R12, R10, -R3 ;  /* 0x0000000a0c027210 */ /* 0x000fca0007ffe803 */
[----:B------:R-:W-:-:S04]  /*00f0*/  VIADD R7, R2, 0xffffffff ;  /* 0xffffffff02077836 */ /* 0x000fc80000000000 */
[----:B-1----:R-:W-:-:S06]  /*0100*/  IMAD.WIDE.U32 R4, R7, 0x4, R4 ;  /* 0x0000000407047825 */ /* 0x002fcc00078e0004 */
[----:B0-----:R-:W2:Y:S02]  /*0110*/  LDG.E R4, desc[UR4][R4.64] ;  /* 0x0000000404047981 */ /* 0x001ea4000c1e1900 */
[----:B--2---:R-:W-:-:S04]  /*0120*/  ISETP.NE.AND P1, PT, R4, RZ, PT ;  /* 0x000000ff0400720c */ /* 0x004fc80003f25270 */
[----:B------:R-:W-:Y:S01]  /*0130*/  SEL R2, RZ, 0x1, !P1 ;  /* 0x00000001ff027807 */ /* 0x000fe20004800000 */
[----:B------:R-:W-:Y:S08]  /*0140*/  BRA `(.L_x_2) ;  /* 0x00000000000c7947 */ /* 0x000ff00003800000 */
.L_x_1:
[----:B------:R-:W-:Y:S01]  /*0150*/  ISETP.NE.AND P1, PT, R6, RZ, PT ;  /* 0x000000ff0600720c */ /* 0x000fe20003f25270 */
[----:B------:R-:W-:-:S12]  /*0160*/  IMAD.MOV.U32 R2, RZ, RZ, RZ ;  /* 0x000000ffff027224 */ /* 0x000fd800078e00ff */
[----:B------:R-:W-:Y:S05]  /*0170*/  @!P1 BRA `(.L_x_3) ;  /* 0x0000000000209947 */ /* 0x000fea0003800000 */
.L_x_2:
[----:B------:R-:W1:Y:S01]  /*0180*/  LDC.64 R4, c[0x0][0x380] ;  /* 0x0000e000ff047b82 */ /* 0x000e620000000a00 */
[----:B------:R-:W-:-:S05]  /*0190*/  IADD3 R7, PT, PT, R12, R10, -R3 ;  /* 0x0000000a0c077210 */ /* 0x000fca0007ffe803 */
[----:B-1----:R-:W-:-:S06]  /*01a0*/  IMAD.WIDE.U32 R4, R7, 0x4, R4 ;  /* 0x0000000407047825 */ /* 0x002fcc00078e0004 */
[----:B0-----:R-:W2:Y:S01]  /*01b0*/  LDG.E R4, desc[UR4][R4.64] ;  /* 0x0000000404047981 */ /* 0x001ea2000c1e1900 */
[----:B------:R-:W-:Y:S01]  /*01c0*/  VIADD R7, R2, 0x1 ;  /* 0x0000000102077836 */ /* 0x000fe20000000000 */
[----:B--2---:R-:W-:-:S13]  /*01d0*/  ISETP.NE.AND P1, PT, R4, RZ, PT ;  /* 0x000000ff0400720c */ /* 0x004fda0003f25270 */
[----:B------:R-:W-:-:S04]  /*01e0*/  @!P1 IMAD.MOV R7, RZ, RZ, R2 ;  /* 0x000000ffff079224 */ /* 0x000fc800078e0202 */
[----:B------:R-:W-:-:S07]  /*01f0*/  IMAD.MOV.U32 R2, RZ, RZ, R7 ;  /* 0x000000ffff027224 */ /* 0x000fce00078e0007 */
.L_x_3:
[----:B0-----:R-:W-:Y:S05]  /*0200*/  BSYNC.RECONVERGENT B0 ;  /* 0x0000000000007941 */ /* 0x001fea0003800200 */
.L_x_0:
[----:B------:R-:W-:Y:S01]  /*0210*/  ISETP.NE.AND P2, PT, R12, 0x3f, PT ;  /* 0x0000003f0c00780c */ /* 0x000fe20003f45270 */
[----:B------:R-:W0:Y:S01]  /*0220*/  LDC.64 R4, c[0x0][0x380] ;  /* 0x0000e000ff047b82 */ /* 0x000e220000000a00 */
[----:B------:R-:W-:Y:S01]  /*0230*/  ISETP.EQ.OR P4, PT, R6, 0x3, !P0 ;  /* 0x000000030600780c */ /* 0x000fe20004782670 */
[----:B------:R-:W-:Y:S01]  /*0240*/  @P0 VIADD R11, R0, 0xffffffff ;  /* 0xffffffff000b0836 */ /* 0x000fe20000000000 */
[----:B------:R-:W-:-:S13]  /*0250*/  ISETP.EQ.OR P3, PT, R6, RZ, !P2 ;  /* 0x000000ff0600720c */ /* 0x000fda0005762670 */
[----:B------:R-:W1:Y:S01]  /*0260*/  @!P3 LDC.64 R8, c[0x0][0x380] ;  /* 0x0000e000ff08bb82 */ /* 0x000e620000000a00 */
[----:B------:R-:W-:-:S05]  /*0270*/  @!P3 IMAD.IADD R7, R10, 0x1, -R3 ;  /* 0x000000010a07b824 */ /* 0x000fca00078e0a03 */
[----:B------:R-:W-:Y:S02]  /*0280*/  @!P3 IADD3 R14, P1, PT, R7, R12, RZ ;  /* 0x0000000c070eb210 */ /* 0x000fe40007f3e0ff */
[----:B------:R-:W-:Y:S01]  /*0290*/  @!P4 IADD3 R7, PT, PT, R12, R10, R3 ;  /* 0x0000000a0c07c210 */ /* 0x000fe20007ffe003 */
[----:B0-----:R-:W-:-:S04]  /*02a0*/  @P0 IMAD.WIDE.U32 R10, R11, 0x4, R4 ;  /* 0x000000040b0a0825 */ /* 0x001fc800078e0004 */
[----:B------:R-:W-:Y:S01]  /*02b0*/  @!P3 IMAD.X R12, RZ, RZ, RZ, P1 ;  /* 0x000000ffff0cb224 */ /* 0x000fe200008e06ff */
[----:B------:R-:W-:Y:S01]  /*02c0*/  ISETP.EQ.OR P1, PT, R6, 0x3, !P2 ;  /* 0x000000030600780c */ /* 0x000fe20005722670 */
[----:B------:R-:W-:Y:S01]  /*02d0*/  @!P4 VIADD R13, R7, 0xffffffff ;  /* 0xffffffff070dc836 */ /* 0x000fe20000000000 */
[----:B------:R-:W2:Y:S01]  /*02e0*/  @P0 LDG.E R10, desc[UR4][R10.64] ;  /* 0x000000040a0a0981 */ /* 0x000ea2000c1e1900 */
[----:B------:R-:W-:-:S05]  /*02f0*/  IMAD.WIDE.U32 R6, R0, 0x4, R4 ;  /* 0x0000000400067825 */ /* 0x000fca00078e0004 */
[----:B------:R-:W3:Y:S01]  /*0300*/  @P2 LDG.E R16, desc[UR4][R6.64+0x4] ;  /* 0x0000040406102981 */ /* 0x000ee2000c1e1900 */
[----:B-1----:R-:W-:-:S03]  /*0310*/  @!P3 LEA R8, P5, R14, R8, 0x2 ;  /* 0x000000080e08b211 */ /* 0x002fc600078a10ff */
[----:B------:R-:W4:Y:S01]  /*0320*/  LDG.E R11, desc[UR4][R6.64] ;  /* 0x00000004060b7981 */ /* 0x000f22000c1e1900 */
[----:B------:R-:W-:Y:S01]  /*0330*/  @!P3 LEA.HI.X R9, R14, R9, R12, 0x2, P5 ;  /* 0x000000090e09b211 */ /* 0x000fe200028f140c */
[----:B------:R-:W-:-:S04]  /*0340*/  @!P4 IMAD.WIDE.U32 R12, R13, 0x4, R4 ;  /* 0x000000040d0cc825 */ /* 0x000fc800078e0004 */
[----:B------:R-:W5:Y:S01]  /*0350*/  @!P3 LDG.E R8, desc[UR4][R8.64+0x4] ;  /* 0x000004040808b981 */ /* 0x000f62000c1e1900 */
[----:B------:R-:W-:-:S03]  /*0360*/  @!P1 IMAD.WIDE R14, R3, 0x4, R6 ;  /* 0x00000004030e9825 */ /* 0x000fc600078e0206 */
[----:B------:R-:W3:Y:S04]  /*0370*/  @!P4 LDG.E R12, desc[UR4][R12.64] ;  /* 0x000000040c0cc981 */ /* 0x000ee8000c1e1900 */
[----:B------:R-:W4:Y:S01]  /*0380*/  @!P1 LDG.E R14, desc[UR4][R14.64] ;  /* 0x000000040e0e9981 */ /* 0x000f22000c1e1900 */
[----:B------:R-:W-:-:S04]  /*0390*/  @!P1 IMAD.IADD R3, R0, 0x1, R3 ;  /* 0x0000000100039824 */ /* 0x000fc800078e0203 */
[----:B------:R-:W-:-:S06]  /*03a0*/  @!P1 IMAD.WIDE.U32 R4, R3, 0x4, R4 ;  /* 0x0000000403049825 */ /* 0x000fcc00078e0004 */
[----:B------:R0:W4:Y:S01]  /*03b0*/  @!P1 LDG.E R4, desc[UR4][R4.64+0x4] ;  /* 0x0000040404049981 */ /* 0x000122000c1e1900 */
[----:B------:R-:W-:Y:S02]  /*03c0*/  IMAD.MOV.U32 R3, RZ, RZ, RZ ;  /* 0x000000ffff037224 */ /* 0x000fe400078e00ff */
[----:B0-----:R-:W-:Y:S01]  /*03d0*/  IMAD.MOV.U32 R5, RZ, RZ, RZ ;  /* 0x000000ffff057224 */ /* 0x001fe200078e00ff */
[----:B--2---:R-:W-:Y:S01]  /*03e0*/  @P0 ISETP.NE.AND P6, PT, R10, RZ, PT ;  /* 0x000000ff0a00020c */ /* 0x004fe20003fc5270 */
[----:B------:R-:W-:-:S03]  /*03f0*/  IMAD.MOV.U32 R10, RZ, RZ, RZ ;  /* 0x000000ffff0a7224 */ /* 0x000fc600078e00ff */
[----:B------:R-:W-:Y:S02]  /*0400*/  @P0 SEL R10, RZ, 0x1, !P6 ;  /* 0x00000001ff0a0807 */ /* 0x000fe40007000000 */
[----:B-----5:R-:W-:-:S04]  /*0410*/  @!P3 ISETP.NE.AND P5, PT, R8, RZ, PT ;  /* 0x000000ff0800b20c */ /* 0x020fc80003fa5270 */
[----:B------:R-:W-:Y:S02]  /*0420*/  @!P3 SEL R3, RZ, 0x1, !P5 ;  /* 0x00000001ff03b807 */ /* 0x000fe40006800000 */
[----:B---3--:R-:W-:Y:S02]  /*0430*/  @!P4 ISETP.NE.AND P0, PT, R12, RZ, PT ;  /* 0x000000ff0c00c20c */ /* 0x008fe40003f05270 */
[----:B------:R-:W-:Y:S02]  /*0440*/  @P2 ISETP.NE.AND P3, PT, R16, RZ, PT ;  /* 0x000000ff1000220c */ /* 0x000fe40003f65270 */
[----:B----4-:R-:W-:Y:S01]  /*0450*/  ISETP.NE.OR P5, PT, R14, RZ, P1 ;  /* 0x000000ff0e00720c */ /* 0x010fe20000fa5670 */
[----:B------:R-:W-:Y:S01]  /*0460*/  IMAD.MOV.U32 R8, RZ, RZ, RZ ;  /* 0x000000ffff087224 */ /* 0x000fe200078e00ff */
[----:B------:R-:W-:Y:S02]  /*0470*/  IADD3 R3, PT, PT, R10, R3, R2 ;  /* 0x000000030a037210 */ /* 0x000fe40007ffe002 */
[----:B------:R-:W-:-:S02]  /*0480*/  @P2 SEL R8, RZ, 0x1, !P3 ;  /* 0x00000001ff082807 */ /* 0x000fc40005800000 */
[----:B------:R-:W-:-:S04]  /*0490*/  @!P4 SEL R5, RZ, 0x1, !P0 ;  /* 0x00000001ff05c807 */ /* 0x000fc80004000000 */
[----:B------:R-:W-:Y:S02]  /*04a0*/  IADD3 R5, PT, PT, R5, R3, R8 ;  /* 0x0000000305057210 */ /* 0x000fe40007ffe008 */
[----:B------:R-:W-:-:S03]  /*04b0*/  @!P1 ISETP.NE.AND P0, PT, R4, RZ, PT ;  /* 0x000000ff0400920c */ /* 0x000fc60003f05270 */
[----:B------:R-:W-:Y:S02]  /*04c0*/  @!P1 VIADD R2, R5, 0x1 ;  /* 0x0000000105029836 */ /* 0x000fe40000000000 */
[----:B------:R-:W-:Y:S02]  /*04d0*/  @!P5 IMAD.MOV R2, RZ, RZ, R5 ;  /* 0x000000ffff02d224 */ /* 0x000fe400078e0205 */
[----:B------:R-:W-:Y:S01]  /*04e0*/  IMAD.MOV.U32 R4, RZ, RZ, RZ ;  /* 0x000000ffff047224 */ /* 0x000fe200078e00ff */
[----:B------:R-:W-:Y:S01]  /*04f0*/  @!P1 SEL R4, RZ, 0x1, !P0 ;  /* 0x00000001ff049807 */ /* 0x000fe20004000000 */
[----:B------:R-:W-:Y:S02]  /*0500*/  @!P1 IMAD.MOV.U32 R5, RZ, RZ, R2 ;  /* 0x000000ffff059224 */ /* 0x000fe400078e0002 */
[----:B------:R-:W0:Y:S02]  /*0510*/  LDC.64 R2, c[0x0][0x388] ;  /* 0x0000e200ff027b82 */ /* 0x000e240000000a00 */
[----:B------:R-:W-:-:S04]  /*0520*/  IMAD.IADD R4, R4, 0x1, R5 ;  /* 0x0000000104047824 */ /* 0x000fc800078e0205 */
[----:B------:R-:W-:-:S05]  /*0530*/  VIADD R5, R4, 0xfffffffc ;  /* 0xfffffffc04057836 */ /* 0x000fca0000000000 */
[----:B------:R-:W-:-:S04]  /*0540*/  ISETP.GT.U32.AND P0, PT, R5, -0x3, PT ;  /* 0xfffffffd0500780c */ /* 0x000fc80003f04070 */
[----:B------:R-:W-:Y:S01]  /*0550*/  ISETP.EQ.OR P0, PT, R11, RZ, P0 ;  /* 0x000000ff0b00720c */ /* 0x000fe20000702670 */
[----:B0-----:R-:W-:-:S05]  /*0560*/  IMAD.WIDE.U32 R2, R0, 0x4, R2 ;  /* 0x0000000400027825 */ /* 0x001fca00078e0002 */
[----:B------:R0:W-:Y:S07]  /*0570*/  STG.E desc[UR4][R2.64], R11 ;  /* 0x0000000b02007986 */ /* 0x0001ee000c101904 */
[----:B------:R0:W-:Y:S01]  /*0580*/  @!P0 STG.E desc[UR4][R2.64], RZ ;  /* 0x000000ff02008986 */ /* 0x0001e2000c101904 */
[----:B------:R-:W-:Y:S05]  /*0590*/  @!P0 EXIT ;  /* 0x000000000000894d */ /* 0x000fea0003800000 */
[----:B------:R-:W-:-:S04]  /*05a0*/  ISETP.NE.AND P0, PT, R4, 0x3, PT ;  /* 0x000000030400780c */ /* 0x000fc80003f05270 */
[----:B------:R-:W-:-:S13]  /*05b0*/  ISETP.NE.OR P0, PT, R11, RZ, P0 ;  /* 0x000000ff0b00720c */ /* 0x000fda0000705670 */
[----:B------:R-:W-:Y:S05]  /*05c0*/  @P0 EXIT ;  /* 0x000000000000094d */ /* 0x000fea0003800000 */
[----:B------:R-:W-:-:S05]  /*05d0*/  IMAD.MOV.U32 R5, RZ, RZ, 0x1 ;  /* 0x00000001ff057424 */ /* 0x000fca00078e00ff */
[----:B------:R-:W-:Y:S01]  /*05e0*/  STG.E desc[UR4][R2.64], R5 ;  /* 0x0000000502007986 */ /* 0x000fe2000c101904 */
[----:B------:R-:W-:Y:S05]  /*05f0*/  EXIT ;  /* 0x000000000000794d */ /* 0x000fea0003800000 */
.L_x_4:
[----:B------:R-:W-:-:S00]  /*0600*/  BRA `(.L_x_4) ;  /* 0xfffffffc00fc7947 */ /* 0x000fc0000383ffff */
[----:B------:R-:W-:-:S00]  /*0610*/  NOP ;  /* 0x0000000000007918 */ /* 0x000fc00000000000 */
        /* <DEDUP_REMOVED lines=14> */
.L_x_5:


//--------------------- .nv.shared.reserved.0     --------------------------
	.section	.nv.shared.reserved.0,"aw",@nobits
	.weak		__nv_reservedSMEM_offset_0_alias
	.size		__nv_reservedSMEM_offset_0_alias, 0, 64
	.other		__nv_reservedSMEM_offset_0_alias,@"STO_CUDA_RESERVED_SHARED STV_DEFAULT"
__nv_reservedSMEM_offset_0_alias:
	.zero		0
	.zero		64


//--------------------- .nv.constant0._Z4playPiS_ --------------------------
	.section	.nv.constant0._Z4playPiS_,"a",@progbits
	.sectionflags	@""
	.align	4
.nv.constant0._Z4playPiS_:
	.zero		912


//--------------------- SYMBOLS --------------------------

	.type		.nv.reservedSmem.offset0,@object
	.size		.nv.reservedSmem.offset0,0x4
